//
// Generated by NVIDIA NVVM Compiler
//
// Compiler Build ID: CL-36424714
// Cuda compilation tools, release 13.0, V13.0.88
// Based on NVVM 20.0.0
//

.version 9.0
.target sm_100
.address_size 64

	// .globl	_Z6MatMulPfPKfS1_i

.visible .entry _Z6MatMulPfPKfS1_i(
	.param .u64 .ptr .align 1 _Z6MatMulPfPKfS1_i_param_0,
	.param .u64 .ptr .align 1 _Z6MatMulPfPKfS1_i_param_1,
	.param .u64 .ptr .align 1 _Z6MatMulPfPKfS1_i_param_2,
	.param .u32 _Z6MatMulPfPKfS1_i_param_3
)
{
	.reg .pred 	%p<15>;
	.reg .b32 	%r<130>;
	.reg .b32 	%f<62>;
	.reg .b64 	%rd<49>;

	ld.param.u64 	%rd4, [_Z6MatMulPfPKfS1_i_param_0];
	ld.param.u64 	%rd5, [_Z6MatMulPfPKfS1_i_param_1];
	ld.param.u64 	%rd6, [_Z6MatMulPfPKfS1_i_param_2];
	ld.param.u32 	%r66, [_Z6MatMulPfPKfS1_i_param_3];
	cvta.to.global.u64 	%rd1, %rd6;
	cvta.to.global.u64 	%rd2, %rd5;
	cvta.to.global.u64 	%rd3, %rd4;
	mov.u32 	%r67, %tid.x;
	mov.u32 	%r68, %ctaid.x;
	mov.u32 	%r69, %ntid.x;
	mad.lo.s32 	%r106, %r68, %r69, %r67;
	mov.u32 	%r70, %tid.y;
	mov.u32 	%r71, %ctaid.y;
	mov.u32 	%r2, %ntid.y;
	mad.lo.s32 	%r3, %r71, %r2, %r70;
	mov.u32 	%r72, %nctaid.x;
	mul.lo.s32 	%r4, %r72, %r69;
	setp.ge.s32 	%p1, %r106, %r66;
	@%p1 bra 	$L__BB0_21;
	setp.gt.s32 	%p2, %r66, 0;
	@%p2 bra 	$L__BB0_2;
	bra.uni 	$L__BB0_18;
$L__BB0_2:
	and.b32  	%r5, %r66, 7;
	and.b32  	%r6, %r66, 3;
	and.b32  	%r7, %r66, 2147483640;
	and.b32  	%r8, %r66, 1;
	neg.s32 	%r9, %r7;
	shl.b32 	%r10, %r66, 3;
	shl.b32 	%r11, %r66, 1;
	mul.lo.s32 	%r12, %r66, 5;
	mul.lo.s32 	%r13, %r66, 6;
	mov.u32 	%r75, %nctaid.y;
	mul.lo.s32 	%r14, %r75, %r2;
$L__BB0_3:
	setp.lt.s32 	%p5, %r3, %r66;
	@%p5 bra 	$L__BB0_5;
$L__BB0_4:
	add.s32 	%r106, %r106, %r4;
	setp.lt.s32 	%p14, %r106, %r66;
	@%p14 bra 	$L__BB0_3;
	bra.uni 	$L__BB0_21;
$L__BB0_5:
	mul.lo.s32 	%r17, %r106, %r66;
	mov.u32 	%r107, %r3;
$L__BB0_6:
	add.s32 	%r78, %r66, -1;
	setp.lt.u32 	%p6, %r78, 7;
	mov.b32 	%r123, 0;
	mov.u32 	%r128, %r123;
	@%p6 bra 	$L__BB0_9;
	add.s32 	%r116, %r66, %r107;
	add.s32 	%r115, %r11, %r107;
	mad.lo.s32 	%r114, %r66, 3, %r107;
	shl.b32 	%r80, %r66, 2;
	add.s32 	%r113, %r80, %r107;
	add.s32 	%r112, %r12, %r107;
	add.s32 	%r111, %r13, %r107;
	mad.lo.s32 	%r110, %r66, 7, %r107;
	mov.b32 	%r128, 0;
	mov.u32 	%r108, %r17;
	mov.u32 	%r109, %r107;
	mov.u32 	%r117, %r9;
$L__BB0_8:
	.pragma "nounroll";
	mul.wide.s32 	%rd9, %r108, 4;
	add.s64 	%rd10, %rd2, %rd9;
	ld.global.f32 	%f1, [%rd10];
	mul.wide.u32 	%rd11, %r109, 4;
	add.s64 	%rd12, %rd1, %rd11;
	ld.global.f32 	%f2, [%rd12];
	cvt.rn.f32.s32 	%f3, %r128;
	fma.rn.f32 	%f4, %f1, %f2, %f3;
	cvt.rzi.s32.f32 	%r81, %f4;
	ld.global.f32 	%f5, [%rd10+4];
	mul.wide.u32 	%rd13, %r116, 4;
	add.s64 	%rd14, %rd1, %rd13;
	ld.global.f32 	%f6, [%rd14];
	cvt.rn.f32.s32 	%f7, %r81;
	fma.rn.f32 	%f8, %f5, %f6, %f7;
	cvt.rzi.s32.f32 	%r82, %f8;
	ld.global.f32 	%f9, [%rd10+8];
	mul.wide.u32 	%rd15, %r115, 4;
	add.s64 	%rd16, %rd1, %rd15;
	ld.global.f32 	%f10, [%rd16];
	cvt.rn.f32.s32 	%f11, %r82;
	fma.rn.f32 	%f12, %f9, %f10, %f11;
	cvt.rzi.s32.f32 	%r83, %f12;
	ld.global.f32 	%f13, [%rd10+12];
	mul.wide.u32 	%rd17, %r114, 4;
	add.s64 	%rd18, %rd1, %rd17;
	ld.global.f32 	%f14, [%rd18];
	cvt.rn.f32.s32 	%f15, %r83;
	fma.rn.f32 	%f16, %f13, %f14, %f15;
	cvt.rzi.s32.f32 	%r84, %f16;
	ld.global.f32 	%f17, [%rd10+16];
	mul.wide.u32 	%rd19, %r113, 4;
	add.s64 	%rd20, %rd1, %rd19;
	ld.global.f32 	%f18, [%rd20];
	cvt.rn.f32.s32 	%f19, %r84;
	fma.rn.f32 	%f20, %f17, %f18, %f19;
	cvt.rzi.s32.f32 	%r85, %f20;
	ld.global.f32 	%f21, [%rd10+20];
	mul.wide.u32 	%rd21, %r112, 4;
	add.s64 	%rd22, %rd1, %rd21;
	ld.global.f32 	%f22, [%rd22];
	cvt.rn.f32.s32 	%f23, %r85;
	fma.rn.f32 	%f24, %f21, %f22, %f23;
	cvt.rzi.s32.f32 	%r86, %f24;
	ld.global.f32 	%f25, [%rd10+24];
	mul.wide.u32 	%rd23, %r111, 4;
	add.s64 	%rd24, %rd1, %rd23;
	ld.global.f32 	%f26, [%rd24];
	cvt.rn.f32.s32 	%f27, %r86;
	fma.rn.f32 	%f28, %f25, %f26, %f27;
	cvt.rzi.s32.f32 	%r87, %f28;
	ld.global.f32 	%f29, [%rd10+28];
	mul.wide.u32 	%rd25, %r110, 4;
	add.s64 	%rd26, %rd1, %rd25;
	ld.global.f32 	%f30, [%rd26];
	cvt.rn.f32.s32 	%f31, %r87;
	fma.rn.f32 	%f32, %f29, %f30, %f31;
	cvt.rzi.s32.f32 	%r128, %f32;
	add.s32 	%r117, %r117, 8;
	add.s32 	%r116, %r116, %r10;
	add.s32 	%r115, %r115, %r10;
	add.s32 	%r114, %r114, %r10;
	add.s32 	%r113, %r113, %r10;
	add.s32 	%r112, %r112, %r10;
	add.s32 	%r111, %r111, %r10;
	add.s32 	%r110, %r110, %r10;
	add.s32 	%r109, %r109, %r10;
	add.s32 	%r108, %r108, 8;
	setp.ne.s32 	%p7, %r117, 0;
	mov.u32 	%r123, %r7;
	@%p7 bra 	$L__BB0_8;
$L__BB0_9:
	setp.eq.s32 	%p8, %r5, 0;
	@%p8 bra 	$L__BB0_17;
	add.s32 	%r89, %r5, -1;
	setp.lt.u32 	%p9, %r89, 3;
	@%p9 bra 	$L__BB0_12;
	add.s32 	%r90, %r123, %r17;
	mul.wide.s32 	%rd27, %r90, 4;
	add.s64 	%rd28, %rd2, %rd27;
	ld.global.f32 	%f33, [%rd28];
	mad.lo.s32 	%r91, %r123, %r66, %r107;
	mul.wide.u32 	%rd29, %r91, 4;
	add.s64 	%rd30, %rd1, %rd29;
	ld.global.f32 	%f34, [%rd30];
	cvt.rn.f32.s32 	%f35, %r128;
	fma.rn.f32 	%f36, %f33, %f34, %f35;
	cvt.rzi.s32.f32 	%r92, %f36;
	ld.global.f32 	%f37, [%rd28+4];
	add.s32 	%r93, %r91, %r66;
	mul.wide.u32 	%rd31, %r93, 4;
	add.s64 	%rd32, %rd1, %rd31;
	ld.global.f32 	%f38, [%rd32];
	cvt.rn.f32.s32 	%f39, %r92;
	fma.rn.f32 	%f40, %f37, %f38, %f39;
	cvt.rzi.s32.f32 	%r94, %f40;
	ld.global.f32 	%f41, [%rd28+8];
	add.s32 	%r95, %r93, %r66;
	mul.wide.u32 	%rd33, %r95, 4;
	add.s64 	%rd34, %rd1, %rd33;
	ld.global.f32 	%f42, [%rd34];
	cvt.rn.f32.s32 	%f43, %r94;
	fma.rn.f32 	%f44, %f41, %f42, %f43;
	cvt.rzi.s32.f32 	%r96, %f44;
	ld.global.f32 	%f45, [%rd28+12];
	add.s32 	%r97, %r95, %r66;
	mul.wide.u32 	%rd35, %r97, 4;
	add.s64 	%rd36, %rd1, %rd35;
	ld.global.f32 	%f46, [%rd36];
	cvt.rn.f32.s32 	%f47, %r96;
	fma.rn.f32 	%f48, %f45, %f46, %f47;
	cvt.rzi.s32.f32 	%r128, %f48;
	add.s32 	%r123, %r123, 4;
$L__BB0_12:
	setp.eq.s32 	%p10, %r6, 0;
	@%p10 bra 	$L__BB0_17;
	setp.eq.s32 	%p11, %r6, 1;
	@%p11 bra 	$L__BB0_15;
	add.s32 	%r99, %r123, %r17;
	mul.wide.s32 	%rd37, %r99, 4;
	add.s64 	%rd38, %rd2, %rd37;
	ld.global.f32 	%f49, [%rd38];
	mad.lo.s32 	%r100, %r123, %r66, %r107;
	mul.wide.u32 	%rd39, %r100, 4;
	add.s64 	%rd40, %rd1, %rd39;
	ld.global.f32 	%f50, [%rd40];
	cvt.rn.f32.s32 	%f51, %r128;
	fma.rn.f32 	%f52, %f49, %f50, %f51;
	cvt.rzi.s32.f32 	%r101, %f52;
	ld.global.f32 	%f53, [%rd38+4];
	add.s32 	%r102, %r100, %r66;
	mul.wide.u32 	%rd41, %r102, 4;
	add.s64 	%rd42, %rd1, %rd41;
	ld.global.f32 	%f54, [%rd42];
	cvt.rn.f32.s32 	%f55, %r101;
	fma.rn.f32 	%f56, %f53, %f54, %f55;
	cvt.rzi.s32.f32 	%r128, %f56;
	add.s32 	%r123, %r123, 2;
$L__BB0_15:
	setp.eq.s32 	%p12, %r8, 0;
	@%p12 bra 	$L__BB0_17;
	add.s32 	%r103, %r123, %r17;
	mul.wide.s32 	%rd43, %r103, 4;
	add.s64 	%rd44, %rd2, %rd43;
	ld.global.f32 	%f57, [%rd44];
	mad.lo.s32 	%r104, %r123, %r66, %r107;
	mul.wide.u32 	%rd45, %r104, 4;
	add.s64 	%rd46, %rd1, %rd45;
	ld.global.f32 	%f58, [%rd46];
	cvt.rn.f32.s32 	%f59, %r128;
	fma.rn.f32 	%f60, %f57, %f58, %f59;
	cvt.rzi.s32.f32 	%r128, %f60;
$L__BB0_17:
	cvt.rn.f32.s32 	%f61, %r128;
	add.s32 	%r105, %r107, %r17;
	mul.wide.s32 	%rd47, %r105, 4;
	add.s64 	%rd48, %rd3, %rd47;
	st.global.f32 	[%rd48], %f61;
	add.s32 	%r107, %r107, %r14;
	setp.lt.s32 	%p13, %r107, %r66;
	@%p13 bra 	$L__BB0_6;
	bra.uni 	$L__BB0_4;
$L__BB0_18:
	setp.ge.s32 	%p3, %r3, %r66;
	@%p3 bra 	$L__BB0_20;
	mad.lo.s32 	%r73, %r106, %r66, %r3;
	mul.wide.s32 	%rd7, %r73, 4;
	add.s64 	%rd8, %rd3, %rd7;
	mov.b32 	%r74, 0;
	st.global.u32 	[%rd8], %r74;
$L__BB0_20:
	add.s32 	%r106, %r106, %r4;
	setp.lt.s32 	%p4, %r106, %r66;
	@%p4 bra 	$L__BB0_18;
$L__BB0_21:
	ret;

}


// ===== COMPILED SASS (sm_100) =====

	.target	sm_100

	.elftype	@"ET_EXEC"


//--------------------- .note.nv.tkinfo           --------------------------
	.section	.note.nv.tkinfo,"",@"SHT_NOTE"
	.sectionflags	@"SHF_NOTE_NV_TKINFO"
	.tkinfo
        /*0018*/ 	.word	0x00000002
        /*0030*/ 	.string	""
        /*0030*/ 	.string	"ptxas"
        /*0030*/ 	.string	"Cuda compilation tools, release 13.0, V13.0.88"
        /*0030*/ 	.string	"Build cuda_13.0.r13.0/compiler.36424714_0"
        /*0030*/ 	.string	"-arch sm_100 -m 64 "



//--------------------- .note.nv.cuinfo           --------------------------
	.section	.note.nv.cuinfo,"",@"SHT_NOTE"
	.sectionflags	@"SHF_NOTE_NV_CUINFO"
        /*0018*/ 	.short	0x0002
        /*001a*/ 	.short	0x0064
        /*001c*/ 	.short	0x0082
	.zero		2


//--------------------- .nv.info                  --------------------------
	.section	.nv.info,"",@"SHT_CUDA_INFO"
	.align	4


	//----- nvinfo : EIATTR_REGCOUNT
	.align		4
        /*0000*/ 	.byte	0x04, 0x2f
        /*0002*/ 	.short	(.L_1 - .L_0)
	.align		4
.L_0:
        /*0004*/ 	.word	index@(_Z6MatMulPfPKfS1_i)
        /*0008*/ 	.word	0x00000020


	//----- nvinfo : EIATTR_FRAME_SIZE
	.align		4
.L_1:
        /*000c*/ 	.byte	0x04, 0x11
        /*000e*/ 	.short	(.L_3 - .L_2)
	.align		4
.L_2:
        /*0010*/ 	.word	index@(_Z6MatMulPfPKfS1_i)
        /*0014*/ 	.word	0x00000000


	//----- nvinfo : EIATTR_MIN_STACK_SIZE
	.align		4
.L_3:
        /*0018*/ 	.byte	0x04, 0x12
        /*001a*/ 	.short	(.L_5 - .L_4)
	.align		4
.L_4:
        /*001c*/ 	.word	index@(_Z6MatMulPfPKfS1_i)
        /*0020*/ 	.word	0x00000000
.L_5:


//--------------------- .nv.compat                --------------------------
	.section	.nv.compat,"",@"SHT_CUDA_COMPAT_INFO"
	.align	4
        /*0000*/ 	.byte	0x02, 0x09, 0x00, 0x00, 0x02, 0x02, 0x01, 0x00, 0x02, 0x05, 0x05, 0x00, 0x03, 0x07, 0x01, 0x01
        /*0010*/ 	.byte	0x02, 0x03, 0x00, 0x00, 0x02, 0x06, 0x01, 0x00, 0x04, 0x0b, 0x08, 0x00, 0x09, 0x00, 0x00, 0x00
        /*0020*/ 	.byte	0x00, 0x00, 0x00, 0x00


//--------------------- .nv.info._Z6MatMulPfPKfS1_i --------------------------
	.section	.nv.info._Z6MatMulPfPKfS1_i,"",@"SHT_CUDA_INFO"
	.sectionflags	@""
	.align	4


	//----- nvinfo : EIATTR_CUDA_API_VERSION
	.align		4
        /*0000*/ 	.byte	0x04, 0x37
        /*0002*/ 	.short	(.L_7 - .L_6)
.L_6:
        /*0004*/ 	.word	0x00000082


	//----- nvinfo : EIATTR_KPARAM_INFO
	.align		4
.L_7:
        /*0008*/ 	.byte	0x04, 0x17
        /*000a*/ 	.short	(.L_9 - .L_8)
.L_8:
        /*000c*/ 	.word	0x00000000
        /*0010*/ 	.short	0x0003
        /*0012*/ 	.short	0x0018
        /*0014*/ 	.byte	0x00, 0xf0, 0x11, 0x00


	//----- nvinfo : EIATTR_KPARAM_INFO
	.align		4
.L_9:
        /*0018*/ 	.byte	0x04, 0x17
        /*001a*/ 	.short	(.L_11 - .L_10)
.L_10:
        /*001c*/ 	.word	0x00000000
        /*0020*/ 	.short	0x0002
        /*0022*/ 	.short	0x0010
        /*0024*/ 	.byte	0x00, 0xf5, 0x21, 0x00


	//----- nvinfo : EIATTR_KPARAM_INFO
	.align		4
.L_11:
        /*0028*/ 	.byte	0x04, 0x17
        /*002a*/ 	.short	(.L_13 - .L_12)
.L_12:
        /*002c*/ 	.word	0x00000000
        /*0030*/ 	.short	0x0001
        /*0032*/ 	.short	0x0008
        /*0034*/ 	.byte	0x00, 0xf5, 0x21, 0x00


	//----- nvinfo : EIATTR_KPARAM_INFO
	.align		4
.L_13:
        /*0038*/ 	.byte	0x04, 0x17
        /*003a*/ 	.short	(.L_15 - .L_14)
.L_14:
        /*003c*/ 	.word	0x00000000
        /*0040*/ 	.short	0x0000
        /*0042*/ 	.short	0x0000
        /*0044*/ 	.byte	0x00, 0xf5, 0x21, 0x00


	//----- nvinfo : EIATTR_SPARSE_MMA_MASK
	.align		4
.L_15:
        /*0048*/ 	.byte	0x03, 0x50
        /*004a*/ 	.short	0x0000


	//----- nvinfo : EIATTR_MAXREG_COUNT
	.align		4
        /*004c*/ 	.byte	0x03, 0x1b
        /*004e*/ 	.short	0x00ff


	//----- nvinfo : EIATTR_MERCURY_ISA_VERSION
	.align		4
        /*0050*/ 	.byte	0x03, 0x5f
        /*0052*/ 	.short	0x0101


	//----- nvinfo : EIATTR_VRC_CTA_INIT_COUNT
	.align		4
        /*0054*/ 	.byte	0x02, 0x4a
	.zero		1
	.zero		1


	//----- nvinfo : EIATTR_EXIT_INSTR_OFFSETS
	.align		4
        /*0058*/ 	.byte	0x04, 0x1c
        /*005a*/ 	.short	(.L_17 - .L_16)


	//   ....[0]....
.L_16:
        /*005c*/ 	.word	0x000000f0


	//   ....[1]....
        /*0060*/ 	.word	0x000001c0


	//   ....[2]....
        /*0064*/ 	.word	0x00000d50


	//----- nvinfo : EIATTR_CRS_STACK_SIZE
	.align		4
.L_17:
        /*0068*/ 	.byte	0x04, 0x1e
        /*006a*/ 	.short	(.L_19 - .L_18)
.L_18:
        /*006c*/ 	.word	0x00000000


	//----- nvinfo : EIATTR_CBANK_PARAM_SIZE
	.align		4
.L_19:
        /*0070*/ 	.byte	0x03, 0x19
        /*0072*/ 	.short	0x001c


	//----- nvinfo : EIATTR_PARAM_CBANK
	.align		4
        /*0074*/ 	.byte	0x04, 0x0a
        /*0076*/ 	.short	(.L_21 - .L_20)
	.align		4
.L_20:
        /*0078*/ 	.word	index@(.nv.constant0._Z6MatMulPfPKfS1_i)
        /*007c*/ 	.short	0x0380
        /*007e*/ 	.short	0x001c


	//----- nvinfo : EIATTR_SW_WAR
	.align		4
.L_21:
        /*0080*/ 	.byte	0x04, 0x36
        /*0082*/ 	.short	(.L_23 - .L_22)
.L_22:
        /*0084*/ 	.word	0x00000008
.L_23:


//--------------------- .nv.callgraph             --------------------------
	.section	.nv.callgraph,"",@"SHT_CUDA_CALLGRAPH"
	.align	4
	.sectionentsize	8
	.align		4
        /*0000*/ 	.word	0x00000000
	.align		4
        /*0004*/ 	.word	0xffffffff
	.align		4
        /*0008*/ 	.word	0x00000000
	.align		4
        /*000c*/ 	.word	0xfffffffe
	.align		4
        /*0010*/ 	.word	0x00000000
	.align		4
        /*0014*/ 	.word	0xfffffffd
	.align		4
        /*0018*/ 	.word	0x00000000
	.align		4
        /*001c*/ 	.word	0xfffffffc


//--------------------- .text._Z6MatMulPfPKfS1_i  --------------------------
	.section	.text._Z6MatMulPfPKfS1_i,"ax",@progbits
	.align	128
        .global         _Z6MatMulPfPKfS1_i
        .type           _Z6MatMulPfPKfS1_i,@function
        .size           _Z6MatMulPfPKfS1_i,(.L_x_11 - _Z6MatMulPfPKfS1_i)
        .other          _Z6MatMulPfPKfS1_i,@"STO_CUDA_ENTRY STV_DEFAULT"
_Z6MatMulPfPKfS1_i:
.text._Z6MatMulPfPKfS1_i:
[----:B------:R-:W-:Y:S01]  /*0000*/  LDC R1, c[0x0][0x37c] ;  /* 0x0000df00ff017b82 */ /* 0x000fe20000000800 */
[----:B------:R-:W0:Y:S01]  /*0010*/  S2R R2, SR_TID.X ;  /* 0x0000000000027919 */ /* 0x000e220000002100 */
[----:B------:R-:W1:Y:S06]  /*0020*/  LDCU UR4, c[0x0][0x360] ;  /* 0x00006c00ff0477ac */ /* 0x000e6c0008000800 */
[----:B------:R-:W0:Y:S01]  /*0030*/  S2UR UR7, SR_CTAID.X ;  /* 0x00000000000779c3 */ /* 0x000e220000002500 */
[----:B------:R-:W2:Y:S01]  /*0040*/  S2R R4, SR_TID.Y ;  /* 0x0000000000047919 */ /* 0x000ea20000002200 */
[----:B------:R-:W3:Y:S06]  /*0050*/  LDCU UR8, c[0x0][0x398] ;  /* 0x00007300ff0877ac */ /* 0x000eec0008000800 */
[----:B------:R-:W0:Y:S01]  /*0060*/  LDC R3, c[0x0][0x360] ;  /* 0x0000d800ff037b82 */ /* 0x000e220000000800 */
[----:B------:R-:W4:Y:S07]  /*0070*/  LDCU UR6, c[0x0][0x364] ;  /* 0x00006c80ff0677ac */ /* 0x000f2e0008000800 */
[----:B------:R-:W2:Y:S08]  /*0080*/  S2UR UR9, SR_CTAID.Y ;  /* 0x00000000000979c3 */ /* 0x000eb00000002600 */
[----:B------:R-:W2:Y:S01]  /*0090*/  LDC R5, c[0x0][0x364] ;  /* 0x0000d900ff057b82 */ /* 0x000ea20000000800 */
[----:B------:R-:W1:Y:S01]  /*00a0*/  LDCU UR5, c[0x0][0x370] ;  /* 0x00006e00ff0577ac */ /* 0x000e620008000800 */
[----:B0-----:R-:W-:-:S05]  /*00b0*/  IMAD R2, R3, UR7, R2 ;  /* 0x0000000703027c24 */ /* 0x001fca000f8e0202 */
[----:B---3--:R-:W-:Y:S01]  /*00c0*/  ISETP.GE.AND P0, PT, R2, UR8, PT ;  /* 0x0000000802007c0c */ /* 0x008fe2000bf06270 */
[----:B-1----:R-:W-:Y:S01]  /*00d0*/  UIMAD UR4, UR4, UR5, URZ ;  /* 0x00000005040472a4 */ /* 0x002fe2000f8e02ff */
[----:B--2---:R-:W-:-:S11]  /*00e0*/  IMAD R4, R5, UR9, R4 ;  /* 0x0000000905047c24 */ /* 0x004fd6000f8e0204 */
[----:B----4-:R-:W-:Y:S05]  /*00f0*/  @P0 EXIT ;  /* 0x000000000000094d */ /* 0x010fea0003800000 */
[----:B------:R-:W-:Y:S01]  /*0100*/  UISETP.GT.AND UP0, UPT, UR8, URZ, UPT ;  /* 0x000000ff0800728c */ /* 0x000fe2000bf04270 */
[----:B------:R-:W0:Y:S08]  /*0110*/  LDCU.64 UR12, c[0x0][0x358] ;  /* 0x00006b00ff0c77ac */ /* 0x000e300008000a00 */
[----:B------:R-:W-:Y:S05]  /*0120*/  BRA.U UP0, `(.L_x_0) ;  /* 0x0000000100287547 */ /* 0x000fea000b800000 */
[----:B------:R-:W-:Y:S01]  /*0130*/  ISETP.GE.AND P0, PT, R4, UR8, PT ;  /* 0x0000000804007c0c */ /* 0x000fe2000bf06270 */
[----:B------:R-:W1:-:S12]  /*0140*/  LDCU UR5, c[0x0][0x398] ;  /* 0x00007300ff0577ac */ /* 0x000e580008000800 */
[----:B------:R-:W2:Y:S02]  /*0150*/  @!P0 LDC.64 R8, c[0x0][0x380] ;  /* 0x0000e000ff088b82 */ /* 0x000ea40000000a00 */
.L_x_1:
[C---:B-1-3--:R-:W-:Y:S01]  /*0160*/  @!P0 IMAD R7, R2.reuse, UR5, R4 ;  /* 0x0000000502078c24 */ /* 0x04afe2000f8e0204 */
[----:B------:R-:W-:-:S03]  /*0170*/  IADD3 R2, PT, PT, R2, UR4, RZ ;  /* 0x0000000402027c10 */ /* 0x000fc6000fffe0ff */
[----:B--2---:R-:W-:Y:S01]  /*0180*/  @!P0 IMAD.WIDE R6, R7, 0x4, R8 ;  /* 0x0000000407068825 */ /* 0x004fe200078e0208 */
[----:B------:R-:W-:-:S04]  /*0190*/  ISETP.GE.AND P1, PT, R2, UR5, PT ;  /* 0x0000000502007c0c */ /* 0x000fc8000bf26270 */
[----:B0-----:R3:W-:Y:S09]  /*01a0*/  @!P0 STG.E desc[UR12][R6.64], RZ ;  /* 0x000000ff06008986 */ /* 0x0017f2000c10190c */
[----:B------:R-:W-:Y:S05]  /*01b0*/  @!P1 BRA `(.L_x_1) ;  /* 0xfffffffc00e89947 */ /* 0x000fea000383ffff */
[----:B------:R-:W-:Y:S05]  /*01c0*/  EXIT ;  /* 0x000000000000794d */ /* 0x000fea0003800000 */
.L_x_0:
[----:B------:R-:W1:Y:S01]  /*01d0*/  LDCU UR7, c[0x0][0x374] ;  /* 0x00006e80ff0777ac */ /* 0x000e620008000800 */
[----:B------:R-:W-:Y:S02]  /*01e0*/  ULOP3.LUT UR10, UR8, 0x7ffffff8, URZ, 0xc0, !UPT ;  /* 0x7ffffff8080a7892 */ /* 0x000fe4000f8ec0ff */
[----:B------:R-:W-:Y:S02]  /*01f0*/  ULOP3.LUT UR9, UR8, 0x7, URZ, 0xc0, !UPT ;  /* 0x0000000708097892 */ /* 0x000fe4000f8ec0ff */
[----:B------:R-:W-:Y:S02]  /*0200*/  ULOP3.LUT UR5, UR8, 0x3, URZ, 0xc0, !UPT ;  /* 0x0000000308057892 */ /* 0x000fe4000f8ec0ff */
[----:B------:R-:W-:Y:S02]  /*0210*/  UIADD3 UR8, UPT, UPT, -UR10, URZ, URZ ;  /* 0x000000ff0a087290 */ /* 0x000fe4000fffe1ff */
[----:B-1----:R-:W-:-:S12]  /*0220*/  UIMAD UR6, UR6, UR7, URZ ;  /* 0x00000007060672a4 */ /* 0x002fd8000f8e02ff */
.L_x_9:
[----:B-1----:R-:W1:Y:S01]  /*0230*/  LDCU UR7, c[0x0][0x398] ;  /* 0x00007300ff0777ac */ /* 0x002e620008000800 */
[----:B------:R-:W-:Y:S01]  /*0240*/  BSSY.RECONVERGENT B0, `(.L_x_2) ;  /* 0x00000ad000007945 */ /* 0x000fe20003800200 */
[----:B-1----:R-:W-:-:S04]  /*0250*/  MOV R5, UR7 ;  /* 0x0000000700057c02 */ /* 0x002fc80008000f00 */
[----:B------:R-:W-:-:S13]  /*0260*/  ISETP.GE.AND P0, PT, R4, R5, PT ;  /* 0x000000050400720c */ /* 0x000fda0003f06270 */
[----:B------:R-:W-:Y:S05]  /*0270*/  @P0 BRA `(.L_x_3) ;  /* 0x0000000800a40947 */ /* 0x000fea0003800000 */
[----:B------:R-:W-:Y:S01]  /*0280*/  IMAD R3, R2, R5, RZ ;  /* 0x0000000502037224 */ /* 0x000fe200078e02ff */
[----:B------:R-:W-:-:S07]  /*0290*/  MOV R0, R4 ;  /* 0x0000000400007202 */ /* 0x000fce0000000f00 */
.L_x_8:
[----:B-1----:R-:W1:Y:S01]  /*02a0*/  LDCU UR7, c[0x0][0x398] ;  /* 0x00007300ff0777ac */ /* 0x002e620008000800 */
[----:B------:R-:W-:Y:S02]  /*02b0*/  HFMA2 R10, -RZ, RZ, 0, 0 ;  /* 0x00000000ff0a7431 */ /* 0x000fe400000001ff */
[----:B------:R-:W-:Y:S02]  /*02c0*/  IMAD.MOV.U32 R27, RZ, RZ, RZ ;  /* 0x000000ffff1b7224 */ /* 0x000fe400078e00ff */
[----:B-1----:R-:W-:-:S05]  /*02d0*/  IMAD.U32 R5, RZ, RZ, UR7 ;  /* 0x00000007ff057e24 */ /* 0x002fca000f8e00ff */
[----:B------:R-:W-:-:S04]  /*02e0*/  IADD3 R6, PT, PT, R5, -0x1, RZ ;  /* 0xffffffff05067810 */ /* 0x000fc80007ffe0ff */
[----:B------:R-:W-:-:S13]  /*02f0*/  ISETP.GE.U32.AND P0, PT, R6, 0x7, PT ;  /* 0x000000070600780c */ /* 0x000fda0003f06070 */
[----:B------:R-:W-:Y:S05]  /*0300*/  @!P0 BRA `(.L_x_4) ;  /* 0x00000004002c8947 */ /* 0x000fea0003800000 */
[----:B------:R-:W-:Y:S01]  /*0310*/  IADD3 R6, PT, PT, R0, R5, RZ ;  /* 0x0000000500067210 */ /* 0x000fe20007ffe0ff */
[C-C-:B------:R-:W-:Y:S01]  /*0320*/  IMAD R10, R5.reuse, 0x3, R0.reuse ;  /* 0x00000003050a7824 */ /* 0x140fe200078e0200 */
[CC--:B------:R-:W-:Y:S01]  /*0330*/  LEA R8, R5.reuse, R0.reuse, 0x1 ;  /* 0x0000000005087211 */ /* 0x0c0fe200078e08ff */
[C-C-:B------:R-:W-:Y:S01]  /*0340*/  IMAD R12, R5.reuse, 0x4, R0.reuse ;  /* 0x00000004050c7824 */ /* 0x140fe200078e0200 */
[----:B------:R-:W-:Y:S01]  /*0350*/  MOV R27, RZ ;  /* 0x000000ff001b7202 */ /* 0x000fe20000000f00 */
[C-C-:B------:R-:W-:Y:S01]  /*0360*/  IMAD R14, R5.reuse, 0x5, R0.reuse ;  /* 0x00000005050e7824 */ /* 0x140fe200078e0200 */
[----:B------:R-:W-:Y:S01]  /*0370*/  MOV R9, R3 ;  /* 0x0000000300097202 */ /* 0x000fe20000000f00 */
[C-C-:B------:R-:W-:Y:S01]  /*0380*/  IMAD R16, R5.reuse, 0x6, R0.reuse ;  /* 0x0000000605107824 */ /* 0x140fe200078e0200 */
[----:B------:R-:W-:Y:S01]  /*0390*/  MOV R11, R0 ;  /* 0x00000000000b7202 */ /* 0x000fe20000000f00 */
[----:B------:R-:W-:Y:S02]  /*03a0*/  IMAD R7, R5, 0x7, R0 ;  /* 0x0000000705077824 */ /* 0x000fe400078e0200 */
[----:B------:R-:W-:-:S07]  /*03b0*/  IMAD.U32 R13, RZ, RZ, UR8 ;  /* 0x00000008ff0d7e24 */ /* 0x000fce000f8e00ff */
.L_x_5:
[----:B-1----:R-:W1:Y:S08]  /*03c0*/  LDC.64 R20, c[0x0][0x390] ;  /* 0x0000e400ff147b82 */ /* 0x002e700000000a00 */
[----:B--2---:R-:W2:Y:S01]  /*03d0*/  LDC.64 R18, c[0x0][0x388] ;  /* 0x0000e200ff127b82 */ /* 0x004ea20000000a00 */
[----:B-1----:R-:W-:-:S05]  /*03e0*/  IMAD.WIDE.U32 R28, R11, 0x4, R20 ;  /* 0x000000040b1c7825 */ /* 0x002fca00078e0014 */
[----:B0-----:R-:W3:Y:S01]  /*03f0*/  LDG.E R26, desc[UR12][R28.64] ;  /* 0x0000000c1c1a7981 */ /* 0x001ee2000c1e1900 */
[----:B--2---:R-:W-:-:S05]  /*0400*/  IMAD.WIDE R18, R9, 0x4, R18 ;  /* 0x0000000409127825 */ /* 0x004fca00078e0212 */
[----:B------:R-:W3:Y:S01]  /*0410*/  LDG.E R17, desc[UR12][R18.64] ;  /* 0x0000000c12117981 */ /* 0x000ee2000c1e1900 */
[----:B------:R-:W-:-:S03]  /*0420*/  IMAD.WIDE.U32 R22, R6, 0x4, R20 ;  /* 0x0000000406167825 */ /* 0x000fc600078e0014 */
[----:B------:R-:W2:Y:S04]  /*0430*/  LDG.E R15, desc[UR12][R18.64+0x4] ;  /* 0x0000040c120f7981 */ /* 0x000ea8000c1e1900 */
[----:B------:R3:W2:Y:S01]  /*0440*/  LDG.E R22, desc[UR12][R22.64] ;  /* 0x0000000c16167981 */ /* 0x0006a2000c1e1900 */
[----:B------:R-:W-:-:S03]  /*0450*/  IMAD.WIDE.U32 R24, R8, 0x4, R20 ;  /* 0x0000000408187825 */ /* 0x000fc600078e0014 */
[----:B------:R-:W4:Y:S04]  /*0460*/  LDG.E R29, desc[UR12][R18.64+0x8] ;  /* 0x0000080c121d7981 */ /* 0x000f28000c1e1900 */
[----:B------:R0:W4:Y:S01]  /*0470*/  LDG.E R24, desc[UR12][R24.64] ;  /* 0x0000000c18187981 */ /* 0x000122000c1e1900 */
[----:B------:R-:W-:-:S05]  /*0480*/  I2FP.F32.S32 R27, R27 ;  /* 0x0000001b001b7245 */ /* 0x000fca0000201400 */
[----:B---3--:R-:W-:Y:S01]  /*0490*/  FFMA R23, R17, R26, R27 ;  /* 0x0000001a11177223 */ /* 0x008fe2000000001b */
[----:B------:R-:W-:Y:S01]  /*04a0*/  IMAD.WIDE.U32 R26, R10, 0x4, R20 ;  /* 0x000000040a1a7825 */ /* 0x000fe200078e0014 */
[----:B------:R-:W3:Y:S05]  /*04b0*/  LDG.E R17, desc[UR12][R18.64+0xc] ;  /* 0x00000c0c12117981 */ /* 0x000eea000c1e1900 */
[----:B------:R-:W3:Y:S01]  /*04c0*/  LDG.E R26, desc[UR12][R26.64] ;  /* 0x0000000c1a1a7981 */ /* 0x000ee2000c1e1900 */
[----:B------:R-:W1:Y:S03]  /*04d0*/  F2I.TRUNC.NTZ R28, R23 ;  /* 0x00000017001c7305 */ /* 0x000e66000020f100 */
[----:B------:R-:W5:Y:S01]  /*04e0*/  LDG.E R27, desc[UR12][R18.64+0x14] ;  /* 0x0000140c121b7981 */ /* 0x000f62000c1e1900 */
[----:B-1----:R-:W-:-:S05]  /*04f0*/  I2FP.F32.S32 R28, R28 ;  /* 0x0000001c001c7245 */ /* 0x002fca0000201400 */
[----:B--2---:R-:W-:Y:S01]  /*0500*/  FFMA R15, R15, R22, R28 ;  /* 0x000000160f0f7223 */ /* 0x004fe2000000001c */
[----:B------:R-:W-:-:S03]  /*0510*/  IMAD.WIDE.U32 R22, R12, 0x4, R20 ;  /* 0x000000040c167825 */ /* 0x000fc600078e0014 */
[----:B0-----:R0:W1:Y:S02]  /*0520*/  F2I.TRUNC.NTZ R25, R15 ;  /* 0x0000000f00197305 */ /* 0x001064000020f100 */
[----:B------:R2:W5:Y:S04]  /*0530*/  LDG.E R28, desc[UR12][R22.64] ;  /* 0x0000000c161c7981 */ /* 0x000568000c1e1900 */
[----:B0-----:R-:W5:Y:S01]  /*0540*/  LDG.E R15, desc[UR12][R18.64+0x10] ;  /* 0x0000100c120f7981 */ /* 0x001f62000c1e1900 */
[----:B-1----:R-:W-:-:S05]  /*0550*/  I2FP.F32.S32 R25, R25 ;  /* 0x0000001900197245 */ /* 0x002fca0000201400 */
[----:B----4-:R-:W-:-:S04]  /*0560*/  FFMA R25, R29, R24, R25 ;  /* 0x000000181d197223 */ /* 0x010fc80000000019 */
[----:B------:R0:W1:Y:S02]  /*0570*/  F2I.TRUNC.NTZ R29, R25 ;  /* 0x00000019001d7305 */ /* 0x000064000020f100 */
[----:B0-----:R-:W-:-:S06]  /*0580*/  IMAD.WIDE.U32 R24, R14, 0x4, R20 ;  /* 0x000000040e187825 */ /* 0x001fcc00078e0014 */
[----:B------:R0:W4:Y:S01]  /*0590*/  LDG.E R24, desc[UR12][R24.64] ;  /* 0x0000000c18187981 */ /* 0x000122000c1e1900 */
[----:B-1----:R-:W-:Y:S01]  /*05a0*/  I2FP.F32.S32 R29, R29 ;  /* 0x0000001d001d7245 */ /* 0x002fe20000201400 */
[----:B--2---:R-:W-:-:S06]  /*05b0*/  IMAD.WIDE.U32 R22, R16, 0x4, R20 ;  /* 0x0000000410167825 */ /* 0x004fcc00078e0014 */
[----:B------:R-:W2:Y:S01]  /*05c0*/  LDG.E R23, desc[UR12][R22.64] ;  /* 0x0000000c16177981 */ /* 0x000ea2000c1e1900 */
[----:B------:R-:W-:-:S06]  /*05d0*/  IMAD.WIDE.U32 R20, R7, 0x4, R20 ;  /* 0x0000000407147825 */ /* 0x000fcc00078e0014 */
[----:B------:R-:W2:Y:S01]  /*05e0*/  LDG.E R20, desc[UR12][R20.64] ;  /* 0x0000000c14147981 */ /* 0x000ea2000c1e1900 */
[----:B---3--:R-:W-:-:S03]  /*05f0*/  FFMA R17, R17, R26, R29 ;  /* 0x0000001a11117223 */ /* 0x008fc6000000001d */
[----:B------:R-:W2:Y:S04]  /*0600*/  LDG.E R26, desc[UR12][R18.64+0x18] ;  /* 0x0000180c121a7981 */ /* 0x000ea8000c1e1900 */
[----:B------:R1:W3:Y:S01]  /*0610*/  LDG.E R29, desc[UR12][R18.64+0x1c] ;  /* 0x00001c0c121d7981 */ /* 0x0002e2000c1e1900 */
[----:B------:R-:W0:Y:S02]  /*0620*/  F2I.TRUNC.NTZ R17, R17 ;  /* 0x0000001100117305 */ /* 0x000e24000020f100 */
[----:B0-----:R-:W-:-:S05]  /*0630*/  I2FP.F32.S32 R25, R17 ;  /* 0x0000001100197245 */ /* 0x001fca0000201400 */
[----:B-----5:R-:W-:-:S06]  /*0640*/  FFMA R15, R15, R28, R25 ;  /* 0x0000001c0f0f7223 */ /* 0x020fcc0000000019 */
[----:B------:R-:W0:Y:S02]  /*0650*/  F2I.TRUNC.NTZ R15, R15 ;  /* 0x0000000f000f7305 */ /* 0x000e24000020f100 */
[----:B0-----:R-:W-:-:S05]  /*0660*/  I2FP.F32.S32 R28, R15 ;  /* 0x0000000f001c7245 */ /* 0x001fca0000201400 */
[----:B----4-:R-:W-:-:S06]  /*0670*/  FFMA R24, R27, R24, R28 ;  /* 0x000000181b187223 */ /* 0x010fcc000000001c */
[----:B------:R-:W1:Y:S02]  /*0680*/  F2I.TRUNC.NTZ R24, R24 ;  /* 0x0000001800187305 */ /* 0x000e64000020f100 */
[----:B-1----:R-:W-:Y:S02]  /*0690*/  I2FP.F32.S32 R19, R24 ;  /* 0x0000001800137245 */ /* 0x002fe40000201400 */
[----:B------:R-:W-:-:S04]  /*06a0*/  IADD3 R13, PT, PT, R13, 0x8, RZ ;  /* 0x000000080d0d7810 */ /* 0x000fc80007ffe0ff */
[----:B------:R-:W-:Y:S01]  /*06b0*/  ISETP.NE.AND P0, PT, R13, RZ, PT ;  /* 0x000000ff0d00720c */ /* 0x000fe20003f05270 */
[C---:B------:R-:W-:Y:S01]  /*06c0*/  IMAD R10, R5.reuse, 0x8, R10 ;  /* 0x00000008050a7824 */ /* 0x040fe200078e020a */
[C---:B------:R-:W-:Y:S01]  /*06d0*/  LEA R6, R5.reuse, R6, 0x3 ;  /* 0x0000000605067211 */ /* 0x040fe200078e18ff */
[C---:B------:R-:W-:Y:S01]  /*06e0*/  IMAD R7, R5.reuse, 0x8, R7 ;  /* 0x0000000805077824 */ /* 0x040fe200078e0207 */
[C---:B------:R-:W-:Y:S02]  /*06f0*/  LEA R8, R5.reuse, R8, 0x3 ;  /* 0x0000000805087211 */ /* 0x040fe400078e18ff */
[C---:B------:R-:W-:Y:S02]  /*0700*/  LEA R12, R5.reuse, R12, 0x3 ;  /* 0x0000000c050c7211 */ /* 0x040fe400078e18ff */
[C---:B------:R-:W-:Y:S02]  /*0710*/  LEA R14, R5.reuse, R14, 0x3 ;  /* 0x0000000e050e7211 */ /* 0x040fe400078e18ff */
[----:B------:R-:W-:-:S02]  /*0720*/  LEA R16, R5, R16, 0x3 ;  /* 0x0000001005107211 */ /* 0x000fc400078e18ff */
[----:B------:R-:W-:Y:S02]  /*0730*/  LEA R11, R5, R11, 0x3 ;  /* 0x0000000b050b7211 */ /* 0x000fe400078e18ff */
[----:B------:R-:W-:Y:S01]  /*0740*/  IADD3 R9, PT, PT, R9, 0x8, RZ ;  /* 0x0000000809097810 */ /* 0x000fe20007ffe0ff */
[----:B--2---:R-:W-:-:S06]  /*0750*/  FFMA R19, R26, R23, R19 ;  /* 0x000000171a137223 */ /* 0x004fcc0000000013 */
[----:B------:R-:W0:Y:S02]  /*0760*/  F2I.TRUNC.NTZ R19, R19 ;  /* 0x0000001300137305 */ /* 0x000e24000020f100 */
[----:B0-----:R-:W-:-:S05]  /*0770*/  I2FP.F32.S32 R18, R19 ;  /* 0x0000001300127245 */ /* 0x001fca0000201400 */
[----:B---3--:R-:W-:-:S04]  /*0780*/  FFMA R18, R29, R20, R18 ;  /* 0x000000141d127223 */ /* 0x008fc80000000012 */
[----:B------:R1:W2:Y:S01]  /*0790*/  F2I.TRUNC.NTZ R27, R18 ;  /* 0x00000012001b7305 */ /* 0x0002a2000020f100 */
[----:B------:R-:W-:Y:S05]  /*07a0*/  @P0 BRA `(.L_x_5) ;  /* 0xfffffffc00040947 */ /* 0x000fea000383ffff */
[----:B------:R-:W-:-:S07]  /*07b0*/  MOV R10, UR10 ;  /* 0x0000000a000a7c02 */ /* 0x000fce0008000f00 */
.L_x_4:
[----:B------:R-:W-:-:S09]  /*07c0*/  UISETP.NE.AND UP0, UPT, UR9, URZ, UPT ;  /* 0x000000ff0900728c */ /* 0x000fd2000bf05270 */
[----:B------:R-:W-:Y:S05]  /*07d0*/  BRA.U !UP0, `(.L_x_6) ;  /* 0x00000005082c7547 */ /* 0x000fea000b800000 */
[----:B------:R-:W-:Y:S02]  /*07e0*/  UIADD3 UR7, UPT, UPT, UR9, -0x1, URZ ;  /* 0xffffffff09077890 */ /* 0x000fe4000fffe0ff */
[----:B------:R-:W-:Y:S02]  /*07f0*/  UISETP.NE.AND UP1, UPT, UR5, URZ, UPT ;  /* 0x000000ff0500728c */ /* 0x000fe4000bf25270 */
[----:B------:R-:W-:-:S09]  /*0800*/  UISETP.GE.U32.AND UP0, UPT, UR7, 0x3, UPT ;  /* 0x000000030700788c */ /* 0x000fd2000bf06070 */
[----:B------:R-:W-:Y:S05]  /*0810*/  BRA.U !UP0, `(.L_x_7) ;  /* 0x0000000108847547 */ /* 0x000fea000b800000 */
[----:B------:R-:W1:Y:S01]  /*0820*/  LDC.64 R8, c[0x0][0x390] ;  /* 0x0000e400ff087b82 */ /* 0x000e620000000a00 */
[----:B------:R-:W-:Y:S02]  /*0830*/  IMAD.IADD R11, R3, 0x1, R10 ;  /* 0x00000001030b7824 */ /* 0x000fe400078e020a */
[----:B------:R-:W-:-:S05]  /*0840*/  IMAD R12, R10, R5, R0 ;  /* 0x000000050a0c7224 */ /* 0x000fca00078e0200 */
[----:B------:R-:W3:Y:S01]  /*0850*/  LDC.64 R6, c[0x0][0x388] ;  /* 0x0000e200ff067b82 */ /* 0x000ee20000000a00 */
[----:B-1----:R-:W-:-:S05]  /*0860*/  IMAD.WIDE.U32 R18, R12, 0x4, R8 ;  /* 0x000000040c127825 */ /* 0x002fca00078e0008 */
[----:B0-----:R-:W4:Y:S01]  /*0870*/  LDG.E R17, desc[UR12][R18.64] ;  /* 0x0000000c12117981 */ /* 0x001f22000c1e1900 */
[----:B---3--:R-:W-:-:S05]  /*0880*/  IMAD.WIDE R6, R11, 0x4, R6 ;  /* 0x000000040b067825 */ /* 0x008fca00078e0206 */
[----:B------:R-:W4:Y:S01]  /*0890*/  LDG.E R16, desc[UR12][R6.64] ;  /* 0x0000000c06107981 */ /* 0x000f22000c1e1900 */
[----:B------:R-:W-:-:S03]  /*08a0*/  IADD3 R12, PT, PT, R12, R5, RZ ;  /* 0x000000050c0c7210 */ /* 0x000fc60007ffe0ff */
[----:B------:R-:W3:Y:S02]  /*08b0*/  LDG.E R14, desc[UR12][R6.64+0x4] ;  /* 0x0000040c060e7981 */ /* 0x000ee4000c1e1900 */
[C---:B------:R-:W-:Y:S02]  /*08c0*/  IMAD.WIDE.U32 R20, R12.reuse, 0x4, R8 ;  /* 0x000000040c147825 */ /* 0x040fe400078e0008 */
[----:B------:R-:W5:Y:S04]  /*08d0*/  LDG.E R11, desc[UR12][R6.64+0x8] ;  /* 0x0000080c060b7981 */ /* 0x000f68000c1e1900 */
[----:B------:R-:W3:Y:S01]  /*08e0*/  LDG.E R15, desc[UR12][R20.64] ;  /* 0x0000000c140f7981 */ /* 0x000ee2000c1e1900 */
[----:B------:R-:W-:-:S03]  /*08f0*/  IADD3 R22, PT, PT, R12, R5, RZ ;  /* 0x000000050c167210 */ /* 0x000fc60007ffe0ff */
[----:B------:R0:W5:Y:S02]  /*0900*/  LDG.E R19, desc[UR12][R6.64+0xc] ;  /* 0x00000c0c06137981 */ /* 0x000164000c1e1900 */
[----:B------:R-:W-:-:S06]  /*0910*/  IMAD.WIDE.U32 R12, R22, 0x4, R8 ;  /* 0x00000004160c7825 */ /* 0x000fcc00078e0008 */
[----:B------:R-:W5:Y:S01]  /*0920*/  LDG.E R12, desc[UR12][R12.64] ;  /* 0x0000000c0c0c7981 */ /* 0x000f62000c1e1900 */
[----:B------:R-:W-:-:S05]  /*0930*/  IADD3 R23, PT, PT, R22, R5, RZ ;  /* 0x0000000516177210 */ /* 0x000fca0007ffe0ff */
[----:B------:R-:W-:-:S06]  /*0940*/  IMAD.WIDE.U32 R8, R23, 0x4, R8 ;  /* 0x0000000417087825 */ /* 0x000fcc00078e0008 */
[----:B------:R-:W5:Y:S01]  /*0950*/  LDG.E R8, desc[UR12][R8.64] ;  /* 0x0000000c08087981 */ /* 0x000f62000c1e1900 */
[----:B--2---:R-:W-:Y:S01]  /*0960*/  I2FP.F32.S32 R27, R27 ;  /* 0x0000001b001b7245 */ /* 0x004fe20000201400 */
[----:B------:R-:W-:-:S04]  /*0970*/  VIADD R10, R10, 0x4 ;  /* 0x000000040a0a7836 */ /* 0x000fc80000000000 */
[----:B----4-:R-:W-:-:S06]  /*0980*/  FFMA R16, R16, R17, R27 ;  /* 0x0000001110107223 */ /* 0x010fcc000000001b */
[----:B------:R-:W1:Y:S02]  /*0990*/  F2I.TRUNC.NTZ R16, R16 ;  /* 0x0000001000107305 */ /* 0x000e64000020f100 */
[----:B-1----:R-:W-:-:S05]  /*09a0*/  I2FP.F32.S32 R17, R16 ;  /* 0x0000001000117245 */ /* 0x002fca0000201400 */
[----:B---3--:R-:W-:-:S06]  /*09b0*/  FFMA R14, R14, R15, R17 ;  /* 0x0000000f0e0e7223 */ /* 0x008fcc0000000011 */
[----:B------:R-:W1:Y:S02]  /*09c0*/  F2I.TRUNC.NTZ R14, R14 ;  /* 0x0000000e000e7305 */ /* 0x000e64000020f100 */
[----:B-1----:R-:W-:-:S05]  /*09d0*/  I2FP.F32.S32 R18, R14 ;  /* 0x0000000e00127245 */ /* 0x002fca0000201400 */
[----:B-----5:R-:W-:-:S06]  /*09e0*/  FFMA R11, R11, R12, R18 ;  /* 0x0000000c0b0b7223 */ /* 0x020fcc0000000012 */
[----:B------:R-:W0:Y:S02]  /*09f0*/  F2I.TRUNC.NTZ R11, R11 ;  /* 0x0000000b000b7305 */ /* 0x000e24000020f100 */
[----:B0-----:R-:W-:-:S05]  /*0a00*/  I2FP.F32.S32 R6, R11 ;  /* 0x0000000b00067245 */ /* 0x001fca0000201400 */
[----:B------:R-:W-:-:S04]  /*0a10*/  FFMA R6, R19, R8, R6 ;  /* 0x0000000813067223 */ /* 0x000fc80000000006 */
[----:B------:R3:W4:Y:S03]  /*0a20*/  F2I.TRUNC.NTZ R27, R6 ;  /* 0x00000006001b7305 */ /* 0x000726000020f100 */
.L_x_7:
[----:B------:R-:W-:Y:S05]  /*0a30*/  BRA.U !UP1, `(.L_x_6) ;  /* 0x0000000109947547 */ /* 0x000fea000b800000 */
[----:B------:R-:W-:Y:S01]  /*0a40*/  UISETP.NE.AND UP0, UPT, UR5, 0x1, UPT ;  /* 0x000000010500788c */ /* 0x000fe2000bf05270 */
[----:B------:R-:W-:-:S05]  /*0a50*/  MOV R17, 0x4 ;  /* 0x0000000400117802 */ /* 0x000fca0000000f00 */
[----:B------:R-:W-:-:S05]  /*0a60*/  PLOP3.LUT P1, PT, PT, PT, UP0, 0x80, 0x8 ;  /* 0x000000000008781c */ /* 0x000fca0003f2f008 */
[----:B------:R-:W5:Y:S01]  /*0a70*/  @UP0 LDCU.64 UR14, c[0x0][0x388] ;  /* 0x00007100ff0e07ac */ /* 0x000f620008000a00 */
[----:B------:R-:W0:Y:S07]  /*0a80*/  @UP0 LDCU.64 UR16, c[0x0][0x390] ;  /* 0x00007200ff1007ac */ /* 0x000e2e0008000a00 */
[----:B------:R-:W-:Y:S01]  /*0a90*/  @P1 IADD3 R7, PT, PT, R3, R10, RZ ;  /* 0x0000000a03071210 */ /* 0x000fe20007ffe0ff */
[----:B---3--:R-:W-:Y:S01]  /*0aa0*/  @P1 IMAD R6, R10, R5, R0 ;  /* 0x000000050a061224 */ /* 0x008fe200078e0200 */
[----:B-----5:R-:W-:Y:S01]  /*0ab0*/  MOV R12, UR14 ;  /* 0x0000000e000c7c02 */ /* 0x020fe20008000f00 */
[----:B------:R-:W-:-:S02]  /*0ac0*/  IMAD.U32 R13, RZ, RZ, UR15 ;  /* 0x0000000fff0d7e24 */ /* 0x000fc4000f8e00ff */
[----:B0-----:R-:W-:-:S04]  /*0ad0*/  @P1 IMAD.WIDE.U32 R16, R6, R17, UR16 ;  /* 0x0000001006101e25 */ /* 0x001fc8000f8e0011 */
[----:B------:R-:W-:Y:S01]  /*0ae0*/  @P1 IMAD.WIDE R12, R7, 0x4, R12 ;  /* 0x00000004070c1825 */ /* 0x000fe200078e020c */
[----:B------:R0:W3:Y:S04]  /*0af0*/  @P1 LDG.E R11, desc[UR12][R16.64] ;  /* 0x0000000c100b1981 */ /* 0x0000e8000c1e1900 */
[----:B------:R-:W3:Y:S01]  /*0b00*/  @P1 LDG.E R14, desc[UR12][R12.64] ;  /* 0x0000000c0c0e1981 */ /* 0x000ee2000c1e1900 */
[----:B------:R-:W-:Y:S01]  /*0b10*/  LOP3.LUT P0, RZ, R5, 0x1, RZ, 0xc0, !PT ;  /* 0x0000000105ff7812 */ /* 0x000fe2000780c0ff */
[----:B------:R-:W-:Y:S01]  /*0b20*/  HFMA2 R19, -RZ, RZ, 0, 2.384185791015625e-07 ;  /* 0x00000004ff137431 */ /* 0x000fe200000001ff */
[----:B-1----:R-:W-:Y:S01]  /*0b30*/  @P1 IADD3 R18, PT, PT, R6, R5, RZ ;  /* 0x0000000506121210 */ /* 0x002fe20007ffe0ff */
[----:B------:R1:W5:Y:S04]  /*0b40*/  @P1 LDG.E R20, desc[UR12][R12.64+0x4] ;  /* 0x0000040c0c141981 */ /* 0x000368000c1e1900 */
[----:B------:R-:W-:-:S06]  /*0b50*/  @P1 IMAD.WIDE.U32 R18, R18, R19, UR16 ;  /* 0x0000001012121e25 */ /* 0x000fcc000f8e0013 */
[----:B------:R-:W2:Y:S01]  /*0b60*/  @P0 LDC.64 R8, c[0x0][0x388] ;  /* 0x0000e200ff080b82 */ /* 0x000ea20000000a00 */
[----:B------:R-:W5:Y:S07]  /*0b70*/  @P1 LDG.E R19, desc[UR12][R18.64] ;  /* 0x0000000c12131981 */ /* 0x000f6e000c1e1900 */
[----:B------:R-:W4:Y:S01]  /*0b80*/  @P0 LDC.64 R6, c[0x0][0x390] ;  /* 0x0000e400ff060b82 */ /* 0x000f220000000a00 */
[----:B------:R-:W-:-:S05]  /*0b90*/  @P1 IADD3 R10, PT, PT, R10, 0x2, RZ ;  /* 0x000000020a0a1810 */ /* 0x000fca0007ffe0ff */
[----:B------:R-:W-:Y:S02]  /*0ba0*/  @P0 IMAD.IADD R15, R3, 0x1, R10 ;  /* 0x00000001030f0824 */ /* 0x000fe400078e020a */
[----:B0-----:R-:W-:Y:S02]  /*0bb0*/  @P0 IMAD R17, R10, R5, R0 ;  /* 0x000000050a110224 */ /* 0x001fe400078e0200 */
[----:B--2---:R-:W-:-:S06]  /*0bc0*/  @P0 IMAD.WIDE R8, R15, 0x4, R8 ;  /* 0x000000040f080825 */ /* 0x004fcc00078e0208 */
[----:B------:R-:W2:Y:S01]  /*0bd0*/  @P0 LDG.E R8, desc[UR12][R8.64] ;  /* 0x0000000c08080981 */ /* 0x000ea2000c1e1900 */
[----:B----4-:R-:W-:-:S06]  /*0be0*/  @P0 IMAD.WIDE.U32 R6, R17, 0x4, R6 ;  /* 0x0000000411060825 */ /* 0x010fcc00078e0006 */
[----:B------:R-:W2:Y:S01]  /*0bf0*/  @P0 LDG.E R7, desc[UR12][R6.64] ;  /* 0x0000000c06070981 */ /* 0x000ea2000c1e1900 */
[----:B------:R-:W-:-:S05]  /*0c00*/  @P1 I2FP.F32.S32 R15, R27 ;  /* 0x0000001b000f1245 */ /* 0x000fca0000201400 */
[----:B---3--:R-:W-:-:S06]  /*0c10*/  @P1 FFMA R11, R14, R11, R15 ;  /* 0x0000000b0e0b1223 */ /* 0x008fcc000000000f */
[----:B------:R-:W1:Y:S02]  /*0c20*/  @P1 F2I.TRUNC.NTZ R11, R11 ;  /* 0x0000000b000b1305 */ /* 0x000e64000020f100 */
[----:B-1----:R-:W-:-:S05]  /*0c30*/  @P1 I2FP.F32.S32 R13, R11 ;  /* 0x0000000b000d1245 */ /* 0x002fca0000201400 */
[----:B-----5:R-:W-:-:S04]  /*0c40*/  @P1 FFMA R13, R20, R19, R13 ;  /* 0x00000013140d1223 */ /* 0x020fc8000000000d */
[----:B------:R-:W0:Y:S02]  /*0c50*/  @P1 F2I.TRUNC.NTZ R27, R13 ;  /* 0x0000000d001b1305 */ /* 0x000e24000020f100 */
[----:B0-----:R-:W-:-:S05]  /*0c60*/  @P0 I2FP.F32.S32 R15, R27 ;  /* 0x0000001b000f0245 */ /* 0x001fca0000201400 */
[----:B--2---:R-:W-:-:S04]  /*0c70*/  @P0 FFMA R10, R8, R7, R15 ;  /* 0x00000007080a0223 */ /* 0x004fc8000000000f */
[----:B------:R0:W1:Y:S03]  /*0c80*/  @P0 F2I.TRUNC.NTZ R27, R10 ;  /* 0x0000000a001b0305 */ /* 0x000066000020f100 */
.L_x_6:
[----:B---3--:R-:W3:Y:S01]  /*0c90*/  LDC.64 R6, c[0x0][0x380] ;  /* 0x0000e000ff067b82 */ /* 0x008ee20000000a00 */
[----:B------:R-:W-:Y:S02]  /*0ca0*/  IADD3 R9, PT, PT, R3, R0, RZ ;  /* 0x0000000003097210 */ /* 0x000fe40007ffe0ff */
[----:B-12-4-:R-:W-:Y:S02]  /*0cb0*/  I2FP.F32.S32 R27, R27 ;  /* 0x0000001b001b7245 */ /* 0x016fe40000201400 */
[----:B------:R-:W-:-:S04]  /*0cc0*/  IADD3 R0, PT, PT, R0, UR6, RZ ;  /* 0x0000000600007c10 */ /* 0x000fc8000fffe0ff */
[----:B------:R-:W-:Y:S01]  /*0cd0*/  ISETP.GE.AND P0, PT, R0, R5, PT ;  /* 0x000000050000720c */ /* 0x000fe20003f06270 */
[----:B---3--:R-:W-:-:S05]  /*0ce0*/  IMAD.WIDE R6, R9, 0x4, R6 ;  /* 0x0000000409067825 */ /* 0x008fca00078e0206 */
[----:B0-----:R1:W-:Y:S07]  /*0cf0*/  STG.E desc[UR12][R6.64], R27 ;  /* 0x0000001b06007986 */ /* 0x0013ee000c10190c */
[----:B------:R-:W-:Y:S05]  /*0d00*/  @!P0 BRA `(.L_x_8) ;  /* 0xfffffff400648947 */ /* 0x000fea000383ffff */
.L_x_3:
[----:B0-----:R-:W-:Y:S05]  /*0d10*/  BSYNC.RECONVERGENT B0 ;  /* 0x0000000000007941 */ /* 0x001fea0003800200 */
.L_x_2:
[----:B------:R-:W-:-:S04]  /*0d20*/  IADD3 R2, PT, PT, R2, UR4, RZ ;  /* 0x0000000402027c10 */ /* 0x000fc8000fffe0ff */
[----:B------:R-:W-:-:S13]  /*0d30*/  ISETP.GE.AND P0, PT, R2, R5, PT ;  /* 0x000000050200720c */ /* 0x000fda0003f06270 */
[----:B------:R-:W-:Y:S05]  /*0d40*/  @!P0 BRA `(.L_x_9) ;  /* 0xfffffff400388947 */ /* 0x000fea000383ffff */
[----:B------:R-:W-:Y:S05]  /*0d50*/  EXIT ;  /* 0x000000000000794d */ /* 0x000fea0003800000 */
.L_x_10:
[----:B------:R-:W-:-:S00]  /*0d60*/  BRA `(.L_x_10) ;  /* 0xfffffffc00fc7947 */ /* 0x000fc0000383ffff */
[----:B------:R-:W-:-:S00]  /*0d70*/  NOP ;  /* 0x0000000000007918 */ /* 0x000fc00000000000 */
        /* <DEDUP_REMOVED lines=8> */
.L_x_11:


//--------------------- .nv.shared.reserved.0     --------------------------
	.section	.nv.shared.reserved.0,"aw",@nobits
	.weak		__nv_reservedSMEM_offset_0_alias
	.size		__nv_reservedSMEM_offset_0_alias, 0, 64
	.other		__nv_reservedSMEM_offset_0_alias,@"STO_CUDA_RESERVED_SHARED STV_DEFAULT"
__nv_reservedSMEM_offset_0_alias:
	.zero		0
	.zero		64


//--------------------- .nv.constant0._Z6MatMulPfPKfS1_i --------------------------
	.section	.nv.constant0._Z6MatMulPfPKfS1_i,"a",@progbits
	.sectionflags	@""
	.align	4
.nv.constant0._Z6MatMulPfPKfS1_i:
	.zero		924


//--------------------- SYMBOLS --------------------------

	.type		.nv.reservedSmem.offset0,@object
	.size		.nv.reservedSmem.offset0,0x4
